//
// Generated by NVIDIA NVVM Compiler
//
// Compiler Build ID: CL-36424714
// Cuda compilation tools, release 13.0, V13.0.88
// Based on NVVM 20.0.0
//

.version 9.0
.target sm_100
.address_size 64

	// .globl	_Z15breitensucheGPUiPKiS0_iiPi
.global .align 4 .b8 queueDev[1024];
.global .align 4 .u32 head;
.global .align 4 .u32 tail;
// _ZZ15breitensucheGPUiPKiS0_iiPiE5s_inQ has been demoted
// _ZZ15breitensucheGPUiPKiS0_iiPiE6s_outQ has been demoted
// _ZZ15breitensucheGPUiPKiS0_iiPiE11s_counterIn has been demoted
// _ZZ15breitensucheGPUiPKiS0_iiPiE12s_counterOut has been demoted
// _ZZ15breitensucheGPUiPKiS0_iiPiE11s_iteration has been demoted

.visible .entry _Z15breitensucheGPUiPKiS0_iiPi(
	.param .u32 _Z15breitensucheGPUiPKiS0_iiPi_param_0,
	.param .u64 .ptr .align 1 _Z15breitensucheGPUiPKiS0_iiPi_param_1,
	.param .u64 .ptr .align 1 _Z15breitensucheGPUiPKiS0_iiPi_param_2,
	.param .u32 _Z15breitensucheGPUiPKiS0_iiPi_param_3,
	.param .u32 _Z15breitensucheGPUiPKiS0_iiPi_param_4,
	.param .u64 .ptr .align 1 _Z15breitensucheGPUiPKiS0_iiPi_param_5
)
{
	.local .align 4 .b8 	__local_depot0[100];
	.reg .b64 	%SP;
	.reg .b64 	%SPL;
	.reg .pred 	%p<15>;
	.reg .b32 	%r<56>;
	.reg .b64 	%rd<40>;
	// demoted variable
	.shared .align 4 .b8 _ZZ15breitensucheGPUiPKiS0_iiPiE5s_inQ[100];
	// demoted variable
	.shared .align 4 .b8 _ZZ15breitensucheGPUiPKiS0_iiPiE6s_outQ[100];
	// demoted variable
	.shared .align 4 .u32 _ZZ15breitensucheGPUiPKiS0_iiPiE11s_counterIn;
	// demoted variable
	.shared .align 4 .u32 _ZZ15breitensucheGPUiPKiS0_iiPiE12s_counterOut;
	// demoted variable
	.shared .align 4 .u32 _ZZ15breitensucheGPUiPKiS0_iiPiE11s_iteration;
	mov.u64 	%SPL, __local_depot0;
	cvta.local.u64 	%SP, %SPL;
	ld.param.u32 	%r19, [_Z15breitensucheGPUiPKiS0_iiPi_param_0];
	ld.param.u64 	%rd18, [_Z15breitensucheGPUiPKiS0_iiPi_param_1];
	ld.param.u64 	%rd19, [_Z15breitensucheGPUiPKiS0_iiPi_param_2];
	ld.param.u64 	%rd20, [_Z15breitensucheGPUiPKiS0_iiPi_param_5];
	cvta.to.global.u64 	%rd1, %rd20;
	mov.u32 	%r20, %ctaid.x;
	mov.u32 	%r21, %ntid.x;
	mov.u32 	%r22, %tid.x;
	mad.lo.s32 	%r1, %r20, %r21, %r22;
	setp.ne.s32 	%p1, %r1, 0;
	@%p1 bra 	$L__BB0_2;
	st.shared.u32 	[_ZZ15breitensucheGPUiPKiS0_iiPiE5s_inQ], %r19;
	mov.b32 	%r23, 1;
	st.shared.u32 	[_ZZ15breitensucheGPUiPKiS0_iiPiE11s_counterIn], %r23;
	mul.wide.s32 	%rd21, %r19, 4;
	add.s64 	%rd22, %rd1, %rd21;
	mov.b32 	%r24, 0;
	st.global.u32 	[%rd22], %r24;
	st.shared.u32 	[_ZZ15breitensucheGPUiPKiS0_iiPiE11s_iteration], %r24;
$L__BB0_2:
	bar.sync 	0;
	ld.shared.u32 	%r51, [_ZZ15breitensucheGPUiPKiS0_iiPiE11s_counterIn];
	setp.lt.s32 	%p2, %r51, 1;
	@%p2 bra 	$L__BB0_22;
	shl.b32 	%r25, %r1, 2;
	mov.u32 	%r26, _ZZ15breitensucheGPUiPKiS0_iiPiE5s_inQ;
	add.s32 	%r3, %r26, %r25;
	cvta.to.global.u64 	%rd2, %rd19;
	cvta.to.global.u64 	%rd3, %rd18;
	add.u64 	%rd29, %SP, 0;
$L__BB0_4:
	setp.ge.s32 	%p3, %r1, %r51;
	@%p3 bra 	$L__BB0_10;
	ld.shared.u32 	%r5, [%r3];
	mul.wide.s32 	%rd23, %r5, 4;
	add.s64 	%rd4, %rd2, %rd23;
	ld.global.u32 	%r53, [%rd4];
	ld.global.u32 	%r54, [%rd4+4];
	setp.ge.s32 	%p4, %r53, %r54;
	@%p4 bra 	$L__BB0_10;
	add.s64 	%rd5, %rd1, %rd23;
$L__BB0_7:
	mul.wide.s32 	%rd25, %r53, 4;
	add.s64 	%rd26, %rd3, %rd25;
	ld.global.u32 	%r10, [%rd26];
	mul.wide.s32 	%rd27, %r10, 4;
	add.s64 	%rd6, %rd1, %rd27;
	ld.global.u32 	%r27, [%rd6];
	setp.ne.s32 	%p5, %r27, 2147483647;
	@%p5 bra 	$L__BB0_9;
	ld.global.u32 	%r28, [%rd5];
	add.s32 	%r29, %r28, 1;
	st.global.u32 	[%rd6], %r29;
	atom.shared.add.u32 	%r30, [_ZZ15breitensucheGPUiPKiS0_iiPiE12s_counterOut], 1;
	shl.b32 	%r31, %r30, 2;
	mov.u32 	%r32, _ZZ15breitensucheGPUiPKiS0_iiPiE6s_outQ;
	add.s32 	%r33, %r32, %r31;
	st.shared.u32 	[%r33], %r10;
	ld.global.u32 	%r54, [%rd4+4];
$L__BB0_9:
	add.s32 	%r53, %r53, 1;
	setp.lt.s32 	%p6, %r53, %r54;
	@%p6 bra 	$L__BB0_7;
$L__BB0_10:
	setp.ne.s32 	%p7, %r1, 0;
	bar.sync 	0;
	@%p7 bra 	$L__BB0_21;
	ld.shared.u32 	%r34, [_ZZ15breitensucheGPUiPKiS0_iiPiE11s_iteration];
	add.s32 	%r35, %r34, 1;
	st.shared.u32 	[_ZZ15breitensucheGPUiPKiS0_iiPiE11s_iteration], %r35;
	ld.shared.u32 	%r14, [_ZZ15breitensucheGPUiPKiS0_iiPiE11s_counterIn];
	cvt.s64.s32 	%rd28, %r14;
	cvta.to.local.u64 	%rd7, %rd29;
	and.b64  	%rd8, %rd28, 4611686018427387903;
	setp.eq.s32 	%p8, %r14, 0;
	@%p8 bra 	$L__BB0_14;
	mov.b64 	%rd37, 0;
	mov.u64 	%rd36, %rd7;
	mov.u32 	%r55, %r26;
$L__BB0_13:
	ld.shared.u32 	%r37, [%r55];
	st.local.u32 	[%rd36], %r37;
	add.s64 	%rd37, %rd37, 1;
	add.s32 	%r55, %r55, 4;
	add.s64 	%rd36, %rd36, 4;
	setp.lt.u64 	%p9, %rd37, %rd8;
	@%p9 bra 	$L__BB0_13;
$L__BB0_14:
	ld.shared.u32 	%r17, [_ZZ15breitensucheGPUiPKiS0_iiPiE12s_counterOut];
	setp.eq.s32 	%p10, %r17, 0;
	@%p10 bra 	$L__BB0_17;
	cvt.s64.s32 	%rd32, %r17;
	and.b64  	%rd13, %rd32, 4611686018427387903;
	mov.b64 	%rd38, 0;
$L__BB0_16:
	cvt.u32.u64 	%r38, %rd38;
	shl.b32 	%r39, %r38, 2;
	mov.u32 	%r40, _ZZ15breitensucheGPUiPKiS0_iiPiE6s_outQ;
	add.s32 	%r41, %r40, %r39;
	ld.shared.u32 	%r42, [%r41];
	mov.u32 	%r43, _ZZ15breitensucheGPUiPKiS0_iiPiE5s_inQ;
	add.s32 	%r44, %r43, %r39;
	st.shared.u32 	[%r44], %r42;
	add.s64 	%rd38, %rd38, 1;
	setp.lt.u64 	%p11, %rd38, %rd13;
	@%p11 bra 	$L__BB0_16;
$L__BB0_17:
	setp.eq.s32 	%p12, %r14, 0;
	@%p12 bra 	$L__BB0_20;
	mov.b64 	%rd39, 0;
$L__BB0_19:
	shl.b64 	%rd34, %rd39, 2;
	add.s64 	%rd35, %rd7, %rd34;
	ld.local.u32 	%r45, [%rd35];
	cvt.u32.u64 	%r46, %rd39;
	shl.b32 	%r47, %r46, 2;
	mov.u32 	%r48, _ZZ15breitensucheGPUiPKiS0_iiPiE6s_outQ;
	add.s32 	%r49, %r48, %r47;
	st.shared.u32 	[%r49], %r45;
	add.s64 	%rd39, %rd39, 1;
	setp.lt.u64 	%p13, %rd39, %rd8;
	@%p13 bra 	$L__BB0_19;
$L__BB0_20:
	st.shared.u32 	[_ZZ15breitensucheGPUiPKiS0_iiPiE11s_counterIn], %r17;
	mov.b32 	%r50, 0;
	st.shared.u32 	[_ZZ15breitensucheGPUiPKiS0_iiPiE12s_counterOut], %r50;
$L__BB0_21:
	bar.sync 	0;
	ld.shared.u32 	%r51, [_ZZ15breitensucheGPUiPKiS0_iiPiE11s_counterIn];
	setp.gt.s32 	%p14, %r51, 0;
	@%p14 bra 	$L__BB0_4;
$L__BB0_22:
	bar.sync 	0;
	ret;

}


// ===== COMPILED SASS (sm_100) =====

	.target	sm_100

	.elftype	@"ET_EXEC"


//--------------------- .note.nv.tkinfo           --------------------------
	.section	.note.nv.tkinfo,"",@"SHT_NOTE"
	.sectionflags	@"SHF_NOTE_NV_TKINFO"
	.tkinfo
        /*0018*/ 	.word	0x00000002
        /*0030*/ 	.string	""
        /*0030*/ 	.string	"ptxas"
        /*0030*/ 	.string	"Cuda compilation tools, release 13.0, V13.0.88"
        /*0030*/ 	.string	"Build cuda_13.0.r13.0/compiler.36424714_0"
        /*0030*/ 	.string	"-arch sm_100 -m 64 "



//--------------------- .note.nv.cuinfo           --------------------------
	.section	.note.nv.cuinfo,"",@"SHT_NOTE"
	.sectionflags	@"SHF_NOTE_NV_CUINFO"
        /*0018*/ 	.short	0x0002
        /*001a*/ 	.short	0x0064
        /*001c*/ 	.short	0x0082
	.zero		2


//--------------------- .nv.info                  --------------------------
	.section	.nv.info,"",@"SHT_CUDA_INFO"
	.align	4


	//----- nvinfo : EIATTR_REGCOUNT
	.align		4
        /*0000*/ 	.byte	0x04, 0x2f
        /*0002*/ 	.short	(.L_4 - .L_3)
	.align		4
.L_3:
        /*0004*/ 	.word	index@(_Z15breitensucheGPUiPKiS0_iiPi)
        /*0008*/ 	.word	0x0000001c


	//----- nvinfo : EIATTR_FRAME_SIZE
	.align		4
.L_4:
        /*000c*/ 	.byte	0x04, 0x11
        /*000e*/ 	.short	(.L_6 - .L_5)
	.align		4
.L_5:
        /*0010*/ 	.word	index@(_Z15breitensucheGPUiPKiS0_iiPi)
        /*0014*/ 	.word	0x00000068


	//----- nvinfo : EIATTR_MIN_STACK_SIZE
	.align		4
.L_6:
        /*0018*/ 	.byte	0x04, 0x12
        /*001a*/ 	.short	(.L_8 - .L_7)
	.align		4
.L_7:
        /*001c*/ 	.word	index@(_Z15breitensucheGPUiPKiS0_iiPi)
        /*0020*/ 	.word	0x00000068
.L_8:


//--------------------- .nv.compat                --------------------------
	.section	.nv.compat,"",@"SHT_CUDA_COMPAT_INFO"
	.align	4
        /*0000*/ 	.byte	0x02, 0x09, 0x00, 0x00, 0x02, 0x02, 0x01, 0x00, 0x02, 0x05, 0x05, 0x00, 0x03, 0x07, 0x01, 0x01
        /*0010*/ 	.byte	0x02, 0x03, 0x00, 0x00, 0x02, 0x06, 0x01, 0x00, 0x04, 0x0b, 0x08, 0x00, 0x09, 0x00, 0x00, 0x00
        /*0020*/ 	.byte	0x00, 0x00, 0x00, 0x00


//--------------------- .nv.info._Z15breitensucheGPUiPKiS0_iiPi --------------------------
	.section	.nv.info._Z15breitensucheGPUiPKiS0_iiPi,"",@"SHT_CUDA_INFO"
	.sectionflags	@""
	.align	4


	//----- nvinfo : EIATTR_CUDA_API_VERSION
	.align		4
        /*0000*/ 	.byte	0x04, 0x37
        /*0002*/ 	.short	(.L_10 - .L_9)
.L_9:
        /*0004*/ 	.word	0x00000082


	//----- nvinfo : EIATTR_KPARAM_INFO
	.align		4
.L_10:
        /*0008*/ 	.byte	0x04, 0x17
        /*000a*/ 	.short	(.L_12 - .L_11)
.L_11:
        /*000c*/ 	.word	0x00000000
        /*0010*/ 	.short	0x0005
        /*0012*/ 	.short	0x0020
        /*0014*/ 	.byte	0x00, 0xf5, 0x21, 0x00


	//----- nvinfo : EIATTR_KPARAM_INFO
	.align		4
.L_12:
        /*0018*/ 	.byte	0x04, 0x17
        /*001a*/ 	.short	(.L_14 - .L_13)
.L_13:
        /*001c*/ 	.word	0x00000000
        /*0020*/ 	.short	0x0004
        /*0022*/ 	.short	0x001c
        /*0024*/ 	.byte	0x00, 0xf0, 0x11, 0x00


	//----- nvinfo : EIATTR_KPARAM_INFO
	.align		4
.L_14:
        /*0028*/ 	.byte	0x04, 0x17
        /*002a*/ 	.short	(.L_16 - .L_15)
.L_15:
        /*002c*/ 	.word	0x00000000
        /*0030*/ 	.short	0x0003
        /*0032*/ 	.short	0x0018
        /*0034*/ 	.byte	0x00, 0xf0, 0x11, 0x00


	//----- nvinfo : EIATTR_KPARAM_INFO
	.align		4
.L_16:
        /*0038*/ 	.byte	0x04, 0x17
        /*003a*/ 	.short	(.L_18 - .L_17)
.L_17:
        /*003c*/ 	.word	0x00000000
        /*0040*/ 	.short	0x0002
        /*0042*/ 	.short	0x0010
        /*0044*/ 	.byte	0x00, 0xf5, 0x21, 0x00


	//----- nvinfo : EIATTR_KPARAM_INFO
	.align		4
.L_18:
        /*0048*/ 	.byte	0x04, 0x17
        /*004a*/ 	.short	(.L_20 - .L_19)
.L_19:
        /*004c*/ 	.word	0x00000000
        /*0050*/ 	.short	0x0001
        /*0052*/ 	.short	0x0008
        /*0054*/ 	.byte	0x00, 0xf5, 0x21, 0x00


	//----- nvinfo : EIATTR_KPARAM_INFO
	.align		4
.L_20:
        /*0058*/ 	.byte	0x04, 0x17
        /*005a*/ 	.short	(.L_22 - .L_21)
.L_21:
        /*005c*/ 	.word	0x00000000
        /*0060*/ 	.short	0x0000
        /*0062*/ 	.short	0x0000
        /*0064*/ 	.byte	0x00, 0xf0, 0x11, 0x00


	//----- nvinfo : EIATTR_SPARSE_MMA_MASK
	.align		4
.L_22:
        /*0068*/ 	.byte	0x03, 0x50
        /*006a*/ 	.short	0x0000


	//----- nvinfo : EIATTR_MAXREG_COUNT
	.align		4
        /*006c*/ 	.byte	0x03, 0x1b
        /*006e*/ 	.short	0x00ff


	//----- nvinfo : EIATTR_NUM_BARRIERS
	.align		4
        /*0070*/ 	.byte	0x02, 0x4c
        /*0072*/ 	.byte	0x01
	.zero		1


	//----- nvinfo : EIATTR_MERCURY_ISA_VERSION
	.align		4
        /*0074*/ 	.byte	0x03, 0x5f
        /*0076*/ 	.short	0x0101


	//----- nvinfo : EIATTR_INT_WARP_WIDE_INSTR_OFFSETS
	.align		4
        /*0078*/ 	.byte	0x04, 0x31
        /*007a*/ 	.short	(.L_24 - .L_23)


	//   ....[0]....
.L_23:
        /*007c*/ 	.word	0x000003b0


	//   ....[1]....
        /*0080*/ 	.word	0x00000470


	//----- nvinfo : EIATTR_VRC_CTA_INIT_COUNT
	.align		4
.L_24:
        /*0084*/ 	.byte	0x02, 0x4a
	.zero		1
	.zero		1


	//----- nvinfo : EIATTR_EXIT_INSTR_OFFSETS
	.align		4
        /*0088*/ 	.byte	0x04, 0x1c
        /*008a*/ 	.short	(.L_26 - .L_25)


	//   ....[0]....
.L_25:
        /*008c*/ 	.word	0x00001430


	//----- nvinfo : EIATTR_CRS_STACK_SIZE
	.align		4
.L_26:
        /*0090*/ 	.byte	0x04, 0x1e
        /*0092*/ 	.short	(.L_28 - .L_27)
.L_27:
        /*0094*/ 	.word	0x00000000


	//----- nvinfo : EIATTR_CBANK_PARAM_SIZE
	.align		4
.L_28:
        /*0098*/ 	.byte	0x03, 0x19
        /*009a*/ 	.short	0x0028


	//----- nvinfo : EIATTR_PARAM_CBANK
	.align		4
        /*009c*/ 	.byte	0x04, 0x0a
        /*009e*/ 	.short	(.L_30 - .L_29)
	.align		4
.L_29:
        /*00a0*/ 	.word	index@(.nv.constant0._Z15breitensucheGPUiPKiS0_iiPi)
        /*00a4*/ 	.short	0x0380
        /*00a6*/ 	.short	0x0028


	//----- nvinfo : EIATTR_SW_WAR
	.align		4
.L_30:
        /*00a8*/ 	.byte	0x04, 0x36
        /*00aa*/ 	.short	(.L_32 - .L_31)
.L_31:
        /*00ac*/ 	.word	0x00000008
.L_32:


//--------------------- .nv.callgraph             --------------------------
	.section	.nv.callgraph,"",@"SHT_CUDA_CALLGRAPH"
	.align	4
	.sectionentsize	8
	.align		4
        /*0000*/ 	.word	0x00000000
	.align		4
        /*0004*/ 	.word	0xffffffff
	.align		4
        /*0008*/ 	.word	0x00000000
	.align		4
        /*000c*/ 	.word	0xfffffffe
	.align		4
        /*0010*/ 	.word	0x00000000
	.align		4
        /*0014*/ 	.word	0xfffffffd
	.align		4
        /*0018*/ 	.word	0x00000000
	.align		4
        /*001c*/ 	.word	0xfffffffc


//--------------------- .nv.constant4             --------------------------
	.section	.nv.constant4,"a",@progbits
	.align	8
	.align		8
.nv.constant4:
        /*0000*/ 	.dword	queueDev
	.align		8
        /*0008*/ 	.dword	head
	.align		8
        /*0010*/ 	.dword	tail


//--------------------- .text._Z15breitensucheGPUiPKiS0_iiPi --------------------------
	.section	.text._Z15breitensucheGPUiPKiS0_iiPi,"ax",@progbits
	.align	128
        .global         _Z15breitensucheGPUiPKiS0_iiPi
        .type           _Z15breitensucheGPUiPKiS0_iiPi,@function
        .size           _Z15breitensucheGPUiPKiS0_iiPi,(.L_x_24 - _Z15breitensucheGPUiPKiS0_iiPi)
        .other          _Z15breitensucheGPUiPKiS0_iiPi,@"STO_CUDA_ENTRY STV_DEFAULT"
_Z15breitensucheGPUiPKiS0_iiPi:
.text._Z15breitensucheGPUiPKiS0_iiPi:
[----:B------:R-:W0:Y:S01]  /*0000*/  LDC R1, c[0x0][0x37c] ;  /* 0x0000df00ff017b82 */ /* 0x000e220000000800 */
[----:B------:R-:W1:Y:S07]  /*0010*/  S2R R3, SR_TID.X ;  /* 0x0000000000037919 */ /* 0x000e6e0000002100 */
[----:B------:R-:W1:Y:S01]  /*0020*/  S2UR UR5, SR_CTAID.X ;  /* 0x00000000000579c3 */ /* 0x000e620000002500 */
[----:B------:R-:W2:Y:S01]  /*0030*/  LDCU UR4, c[0x0][0x2f8] ;  /* 0x00005f00ff0477ac */ /* 0x000ea20008000800 */
[----:B0-----:R-:W-:Y:S01]  /*0040*/  VIADD R1, R1, 0xffffff98 ;  /* 0xffffff9801017836 */ /* 0x001fe20000000000 */
[----:B------:R-:W-:Y:S01]  /*0050*/  BSSY.RECONVERGENT B0, `(.L_x_0) ;  /* 0x0000012000007945 */ /* 0x000fe20003800200 */
[----:B------:R-:W0:Y:S04]  /*0060*/  LDCU.64 UR8, c[0x0][0x358] ;  /* 0x00006b00ff0877ac */ /* 0x000e280008000a00 */
[----:B------:R-:W1:Y:S01]  /*0070*/  LDC R0, c[0x0][0x360] ;  /* 0x0000d800ff007b82 */ /* 0x000e620000000800 */
[----:B--2---:R-:W-:-:S02]  /*0080*/  VIADD R4, R1, UR4 ;  /* 0x0000000401047c36 */ /* 0x004fc40008000000 */
[----:B-1----:R-:W-:-:S05]  /*0090*/  IMAD R0, R0, UR5, R3 ;  /* 0x0000000500007c24 */ /* 0x002fca000f8e0203 */
[----:B------:R-:W-:-:S13]  /*00a0*/  ISETP.NE.AND P0, PT, R0, RZ, PT ;  /* 0x000000ff0000720c */ /* 0x000fda0003f05270 */
[----:B0-----:R-:W-:Y:S05]  /*00b0*/  @P0 BRA `(.L_x_1) ;  /* 0x00000000002c0947 */ /* 0x001fea0003800000 */
[----:B------:R-:W0:Y:S01]  /*00c0*/  S2UR UR5, SR_CgaCtaId ;  /* 0x00000000000579c3 */ /* 0x000e220000008800 */
[----:B------:R-:W-:Y:S01]  /*00d0*/  UMOV UR4, 0x400 ;  /* 0x0000040000047882 */ /* 0x000fe20000000000 */
[----:B------:R-:W-:-:S06]  /*00e0*/  IMAD.MOV.U32 R6, RZ, RZ, 0x1 ;  /* 0x00000001ff067424 */ /* 0x000fcc00078e00ff */
[----:B------:R-:W1:Y:S08]  /*00f0*/  LDC R5, c[0x0][0x380] ;  /* 0x0000e000ff057b82 */ /* 0x000e700000000800 */
[----:B------:R-:W2:Y:S01]  /*0100*/  LDC.64 R2, c[0x0][0x3a0] ;  /* 0x0000e800ff027b82 */ /* 0x000ea20000000a00 */
[----:B0-----:R-:W-:-:S09]  /*0110*/  ULEA UR4, UR5, UR4, 0x18 ;  /* 0x0000000405047291 */ /* 0x001fd2000f8ec0ff */
[----:B------:R0:W-:Y:S04]  /*0120*/  STS [UR4+0xc8], R6 ;  /* 0x0000c806ff007988 */ /* 0x0001e80008000804 */
[----:B-1----:R0:W-:Y:S01]  /*0130*/  STS [UR4], R5 ;  /* 0x00000005ff007988 */ /* 0x0021e20008000804 */
[----:B--2---:R-:W-:-:S03]  /*0140*/  IMAD.WIDE R2, R5, 0x4, R2 ;  /* 0x0000000405027825 */ /* 0x004fc600078e0202 */
[----:B------:R-:W-:Y:S04]  /*0150*/  STS [UR4+0xd0], RZ ;  /* 0x0000d0ffff007988 */ /* 0x000fe80008000804 */
[----:B------:R0:W-:Y:S02]  /*0160*/  STG.E desc[UR8][R2.64], RZ ;  /* 0x000000ff02007986 */ /* 0x0001e4000c101908 */
.L_x_1:
[----:B------:R-:W-:Y:S05]  /*0170*/  BSYNC.RECONVERGENT B0 ;  /* 0x0000000000007941 */ /* 0x000fea0003800200 */
.L_x_0:
[----:B------:R-:W1:Y:S08]  /*0180*/  S2UR UR5, SR_CgaCtaId ;  /* 0x00000000000579c3 */ /* 0x000e700000008800 */
[----:B------:R-:W-:Y:S06]  /*0190*/  BAR.SYNC.DEFER_BLOCKING 0x0 ;  /* 0x0000000000007b1d */ /* 0x000fec0000010000 */
[----:B------:R-:W-:-:S02]  /*01a0*/  UMOV UR4, 0x400 ;  /* 0x0000040000047882 */ /* 0x000fc40000000000 */
[----:B-1----:R-:W-:-:S09]  /*01b0*/  ULEA UR4, UR5, UR4, 0x18 ;  /* 0x0000000405047291 */ /* 0x002fd2000f8ec0ff */
[----:B0-----:R-:W0:Y:S02]  /*01c0*/  LDS R2, [UR4+0xc8] ;  /* 0x0000c804ff027984 */ /* 0x001e240008000800 */
[----:B0-----:R-:W-:-:S13]  /*01d0*/  ISETP.GE.AND P0, PT, R2, 0x1, PT ;  /* 0x000000010200780c */ /* 0x001fda0003f06270 */
[----:B------:R-:W-:Y:S05]  /*01e0*/  @!P0 BRA `(.L_x_2) ;  /* 0x00000010008c8947 */ /* 0x000fea0003800000 */
[----:B------:R-:W-:-:S07]  /*01f0*/  LEA R5, R0, UR4, 0x2 ;  /* 0x0000000400057c11 */ /* 0x000fce000f8e10ff */
.L_x_22:
[----:B------:R-:W-:Y:S01]  /*0200*/  ISETP.GE.AND P0, PT, R0, R2, PT ;  /* 0x000000020000720c */ /* 0x000fe20003f06270 */
[----:B------:R-:W-:-:S12]  /*0210*/  BSSY.RECONVERGENT B0, `(.L_x_3) ;  /* 0x0000031000007945 */ /* 0x000fd80003800200 */
[----:B012---:R-:W-:Y:S05]  /*0220*/  @P0 BRA `(.L_x_4) ;  /* 0x0000000000bc0947 */ /* 0x007fea0003800000 */
[----:B------:R-:W0:Y:S01]  /*0230*/  LDS R13, [R5] ;  /* 0x00000000050d7984 */ /* 0x000e220000000800 */
[----:B------:R-:W0:Y:S02]  /*0240*/  LDC.64 R8, c[0x0][0x390] ;  /* 0x0000e400ff087b82 */ /* 0x000e240000000a00 */
[----:B0-----:R-:W-:-:S05]  /*0250*/  IMAD.WIDE R8, R13, 0x4, R8 ;  /* 0x000000040d087825 */ /* 0x001fca00078e0208 */
[----:B------:R-:W2:Y:S04]  /*0260*/  LDG.E R12, desc[UR8][R8.64] ;  /* 0x00000008080c7981 */ /* 0x000ea8000c1e1900 */
[----:B------:R-:W2:Y:S02]  /*0270*/  LDG.E R15, desc[UR8][R8.64+0x4] ;  /* 0x00000408080f7981 */ /* 0x000ea4000c1e1900 */
[----:B--2---:R-:W-:-:S13]  /*0280*/  ISETP.GE.AND P0, PT, R12, R15, PT ;  /* 0x0000000f0c00720c */ /* 0x004fda0003f06270 */
[----:B------:R-:W-:Y:S05]  /*0290*/  @P0 BRA `(.L_x_4) ;  /* 0x0000000000a00947 */ /* 0x000fea0003800000 */
[----:B------:R-:W0:Y:S08]  /*02a0*/  LDC.64 R10, c[0x0][0x3a0] ;  /* 0x0000e800ff0a7b82 */ /* 0x000e300000000a00 */
[----:B------:R-:W1:Y:S08]  /*02b0*/  LDC.64 R6, c[0x0][0x3a0] ;  /* 0x0000e800ff067b82 */ /* 0x000e700000000a00 */
[----:B------:R-:W2:Y:S01]  /*02c0*/  LDC.64 R2, c[0x0][0x388] ;  /* 0x0000e200ff027b82 */ /* 0x000ea20000000a00 */
[----:B0-----:R-:W-:-:S04]  /*02d0*/  IMAD.WIDE R10, R13, 0x4, R10 ;  /* 0x000000040d0a7825 */ /* 0x001fc800078e020a */
[----:B------:R-:W-:Y:S02]  /*02e0*/  IMAD.MOV.U32 R13, RZ, RZ, R12 ;  /* 0x000000ffff0d7224 */ /* 0x000fe400078e000c */
[----:B------:R-:W-:-:S07]  /*02f0*/  IMAD.MOV.U32 R12, RZ, RZ, R15 ;  /* 0x000000ffff0c7224 */ /* 0x000fce00078e000f */
.L_x_7:
[----:B--2---:R-:W-:-:S05]  /*0300*/  IMAD.WIDE R14, R13, 0x4, R2 ;  /* 0x000000040d0e7825 */ /* 0x004fca00078e0202 */
[----:B------:R-:W1:Y:S02]  /*0310*/  LDG.E R21, desc[UR8][R14.64] ;  /* 0x000000080e157981 */ /* 0x000e64000c1e1900 */
[----:B-1----:R-:W-:-:S05]  /*0320*/  IMAD.WIDE R16, R21, 0x4, R6 ;  /* 0x0000000415107825 */ /* 0x002fca00078e0206 */
[----:B------:R-:W2:Y:S01]  /*0330*/  LDG.E R18, desc[UR8][R16.64] ;  /* 0x0000000810127981 */ /* 0x000ea2000c1e1900 */
[----:B------:R-:W-:Y:S01]  /*0340*/  BSSY.RECONVERGENT B1, `(.L_x_5) ;  /* 0x000001b000017945 */ /* 0x000fe20003800200 */
[----:B------:R-:W-:Y:S01]  /*0350*/  VIADD R13, R13, 0x1 ;  /* 0x000000010d0d7836 */ /* 0x000fe20000000000 */
[----:B--2---:R-:W-:-:S13]  /*0360*/  ISETP.NE.AND P0, PT, R18, 0x7fffffff, PT ;  /* 0x7fffffff1200780c */ /* 0x004fda0003f05270 */
[----:B------:R-:W-:Y:S05]  /*0370*/  @P0 BRA `(.L_x_6) ;  /* 0x00000000005c0947 */ /* 0x000fea0003800000 */
[----:B------:R-:W2:Y:S01]  /*0380*/  LDG.E R12, desc[UR8][R10.64] ;  /* 0x000000080a0c7981 */ /* 0x000ea2000c1e1900 */
[----:B------:R-:W0:Y:S01]  /*0390*/  S2R R14, SR_LANEID ;  /* 0x00000000000e7919 */ /* 0x000e220000000000 */
[----:B------:R-:W1:Y:S01]  /*03a0*/  S2UR UR6, SR_CgaCtaId ;  /* 0x00000000000679c3 */ /* 0x000e620000008800 */
[----:B------:R-:W-:Y:S02]  /*03b0*/  VOTEU.ANY UR7, UPT, PT ;  /* 0x0000000000077886 */ /* 0x000fe400038e0100 */
[----:B------:R-:W0:Y:S01]  /*03c0*/  FLO.U32 R19, UR7 ;  /* 0x0000000700137d00 */ /* 0x000e2200080e0000 */
[----:B------:R-:W-:Y:S02]  /*03d0*/  UMOV UR5, 0x400 ;  /* 0x0000040000057882 */ /* 0x000fe40000000000 */
[----:B------:R-:W-:-:S05]  /*03e0*/  UIADD3 UR4, UPT, UPT, UR5, 0xcc, URZ ;  /* 0x000000cc05047890 */ /* 0x000fca000fffe0ff */
[----:B------:R-:W3:Y:S01]  /*03f0*/  POPC R18, UR7 ;  /* 0x0000000700127d09 */ /* 0x000ee20008000000 */
[----:B-1----:R-:W-:Y:S01]  /*0400*/  ULEA UR4, UR6, UR4, 0x18 ;  /* 0x0000000406047291 */ /* 0x002fe2000f8ec0ff */
[----:B0-----:R-:W-:-:S13]  /*0410*/  ISETP.EQ.U32.AND P0, PT, R19, R14, PT ;  /* 0x0000000e1300720c */ /* 0x001fda0003f02070 */
[----:B---3--:R-:W0:Y:S01]  /*0420*/  @P0 ATOMS.ADD R18, [UR4], R18 ;  /* 0x00000012ff12098c */ /* 0x008e220008000004 */
[----:B--2---:R-:W-:-:S05]  /*0430*/  VIADD R15, R12, 0x1 ;  /* 0x000000010c0f7836 */ /* 0x004fca0000000000 */
[----:B------:R1:W-:Y:S04]  /*0440*/  STG.E desc[UR8][R16.64], R15 ;  /* 0x0000000f10007986 */ /* 0x0003e8000c101908 */
[----:B------:R2:W5:Y:S01]  /*0450*/  LDG.E R12, desc[UR8][R8.64+0x4] ;  /* 0x00000408080c7981 */ /* 0x000562000c1e1900 */
[----:B------:R-:W-:-:S03]  /*0460*/  UIADD3 UR4, UPT, UPT, UR5, 0x64, URZ ;  /* 0x0000006405047890 */ /* 0x000fc6000fffe0ff */
[----:B0-----:R-:W0:Y:S01]  /*0470*/  SHFL.IDX PT, R14, R18, R19, 0x1f ;  /* 0x00001f13120e7589 */ /* 0x001e2200000e0000 */
[----:B------:R-:W-:Y:S01]  /*0480*/  ULEA UR4, UR6, UR4, 0x18 ;  /* 0x0000000406047291 */ /* 0x000fe2000f8ec0ff */
[----:B-1----:R-:W1:Y:S02]  /*0490*/  S2R R15, SR_LTMASK ;  /* 0x00000000000f7919 */ /* 0x002e640000003900 */
[----:B-1----:R-:W-:-:S06]  /*04a0*/  LOP3.LUT R15, R15, UR7, RZ, 0xc0, !PT ;  /* 0x000000070f0f7c12 */ /* 0x002fcc000f8ec0ff */
[----:B------:R-:W0:Y:S02]  /*04b0*/  POPC R15, R15 ;  /* 0x0000000f000f7309 */ /* 0x000e240000000000 */
[----:B0-----:R-:W-:-:S05]  /*04c0*/  IMAD.IADD R14, R14, 0x1, R15 ;  /* 0x000000010e0e7824 */ /* 0x001fca00078e020f */
[----:B------:R-:W-:-:S05]  /*04d0*/  LEA R14, R14, UR4, 0x2 ;  /* 0x000000040e0e7c11 */ /* 0x000fca000f8e10ff */
[----:B------:R2:W-:Y:S02]  /*04e0*/  STS [R14], R21 ;  /* 0x000000150e007388 */ /* 0x0005e40000000800 */
.L_x_6:
[----:B------:R-:W-:Y:S05]  /*04f0*/  BSYNC.RECONVERGENT B1 ;  /* 0x0000000000017941 */ /* 0x000fea0003800200 */
.L_x_5:
[----:B-----5:R-:W-:-:S13]  /*0500*/  ISETP.GE.AND P0, PT, R13, R12, PT ;  /* 0x0000000c0d00720c */ /* 0x020fda0003f06270 */
[----:B------:R-:W-:Y:S05]  /*0510*/  @!P0 BRA `(.L_x_7) ;  /* 0xfffffffc00788947 */ /* 0x000fea000383ffff */
.L_x_4:
[----:B------:R-:W-:Y:S05]  /*0520*/  BSYNC.RECONVERGENT B0 ;  /* 0x0000000000007941 */ /* 0x000fea0003800200 */
.L_x_3:
[----:B------:R-:W-:Y:S01]  /*0530*/  BAR.SYNC.DEFER_BLOCKING 0x0 ;  /* 0x0000000000007b1d */ /* 0x000fe20000010000 */
[----:B------:R-:W-:-:S05]  /*0540*/  ISETP.NE.AND P0, PT, R0, RZ, PT ;  /* 0x000000ff0000720c */ /* 0x000fca0003f05270 */
[----:B------:R-:W-:Y:S08]  /*0550*/  BSSY.RECONVERGENT B0, `(.L_x_8) ;  /* 0x00000e5000007945 */ /* 0x000ff00003800200 */
[----:B------:R-:W-:Y:S05]  /*0560*/  @P0 BRA `(.L_x_9) ;  /* 0x0000000c008c0947 */ /* 0x000fea0003800000 */
[----:B------:R-:W0:Y:S01]  /*0570*/  S2R R3, SR_CgaCtaId ;  /* 0x0000000000037919 */ /* 0x000e220000008800 */
[----:B--2---:R-:W-:Y:S01]  /*0580*/  MOV R8, 0x400 ;  /* 0x0000040000087802 */ /* 0x004fe20000000f00 */
[----:B------:R-:W1:Y:S02]  /*0590*/  LDC R9, c[0x0][0x2f8] ;  /* 0x0000be00ff097b82 */ /* 0x000e640000000800 */
[----:B-1----:R-:W-:Y:S01]  /*05a0*/  IMAD.IADD R9, R4, 0x1, -R9 ;  /* 0x0000000104097824 */ /* 0x002fe200078e0a09 */
[----:B0-----:R-:W-:-:S05]  /*05b0*/  LEA R6, R3, R8, 0x18 ;  /* 0x0000000803067211 */ /* 0x001fca00078ec0ff */
[----:B------:R-:W0:Y:S04]  /*05c0*/  LDS R2, [R6+0xd0] ;  /* 0x0000d00006027984 */ /* 0x000e280000000800 */
[----:B------:R-:W1:Y:S01]  /*05d0*/  LDS R7, [R6+0xc8] ;  /* 0x0000c80006077984 */ /* 0x000e620000000800 */
[----:B0-----:R-:W-:Y:S01]  /*05e0*/  VIADD R11, R2, 0x1 ;  /* 0x00000001020b7836 */ /* 0x001fe20000000000 */
[----:B-1----:R-:W-:-:S04]  /*05f0*/  ISETP.NE.AND P2, PT, R7, RZ, PT ;  /* 0x000000ff0700720c */ /* 0x002fc80003f45270 */
[----:B------:R0:W-:Y:S01]  /*0600*/  STS [R6+0xd0], R11 ;  /* 0x0000d00b06007388 */ /* 0x0001e20000000800 */
[----:B------:R-:W-:-:S04]  /*0610*/  SHF.R.S32.HI R10, RZ, 0x1f, R7 ;  /* 0x0000001fff0a7819 */ /* 0x000fc80000011407 */
[----:B------:R-:W-:-:S04]  /*0620*/  LOP3.LUT R10, R10, 0x3fffffff, RZ, 0xc0, !PT ;  /* 0x3fffffff0a0a7812 */ /* 0x000fc800078ec0ff */
[----:B0-----:R-:W-:Y:S05]  /*0630*/  @!P2 BRA `(.L_x_10) ;  /* 0x0000000000dca947 */ /* 0x001fea0003800000 */
[----:B------:R-:W-:Y:S01]  /*0640*/  ISETP.GT.U32.AND P0, PT, R7, RZ, PT ;  /* 0x000000ff0700720c */ /* 0x000fe20003f04070 */
[----:B------:R-:W-:Y:S01]  /*0650*/  IMAD.MOV.U32 R2, RZ, RZ, R6 ;  /* 0x000000ffff027224 */ /* 0x000fe200078e0006 */
[----:B------:R-:W-:Y:S01]  /*0660*/  CS2R R18, SRZ ;  /* 0x0000000000127805 */ /* 0x000fe2000001ff00 */
[----:B------:R-:W-:Y:S01]  /*0670*/  IMAD.MOV.U32 R17, RZ, RZ, R9 ;  /* 0x000000ffff117224 */ /* 0x000fe200078e0009 */
[----:B------:R-:W-:-:S13]  /*0680*/  ISETP.GT.U32.AND.EX P0, PT, R10, RZ, PT, P0 ;  /* 0x000000ff0a00720c */ /* 0x000fda0003f04100 */
[----:B------:R0:W1:Y:S01]  /*0690*/  @!P0 LDS R11, [R2] ;  /* 0x00000000020b8984 */ /* 0x0000620000000800 */
[----:B------:R-:W-:-:S05]  /*06a0*/  @!P0 IMAD.MOV.U32 R18, RZ, RZ, 0x1 ;  /* 0x00000001ff128424 */ /* 0x000fca00078e00ff */
[CC--:B------:R-:W-:Y:S02]  /*06b0*/  IADD3 R12, P4, PT, R7.reuse, -R18.reuse, RZ ;  /* 0x80000012070c7210 */ /* 0x0c0fe40007f9e0ff */
[----:B------:R-:W-:Y:S01]  /*06c0*/  ISETP.GT.U32.AND P3, PT, R7, R18, PT ;  /* 0x000000120700720c */ /* 0x000fe20003f64070 */
[----:B0-----:R-:W-:Y:S01]  /*06d0*/  @!P0 VIADD R2, R2, 0x4 ;  /* 0x0000000402028836 */ /* 0x001fe20000000000 */
[----:B------:R-:W-:Y:S01]  /*06e0*/  ISETP.LE.U32.AND P1, PT, R12, 0x3, PT ;  /* 0x000000030c00780c */ /* 0x000fe20003f23070 */
[C---:B------:R-:W-:Y:S01]  /*06f0*/  IMAD.X R12, R10.reuse, 0x1, ~R19, P4 ;  /* 0x000000010a0c7824 */ /* 0x040fe200020e0e13 */
[----:B------:R-:W-:-:S04]  /*0700*/  ISETP.GT.U32.AND.EX P3, PT, R10, R19, PT, P3 ;  /* 0x000000130a00720c */ /* 0x000fc80003f64130 */
[----:B------:R-:W-:Y:S01]  /*0710*/  ISETP.LE.U32.OR.EX P1, PT, R12, RZ, !P3, P1 ;  /* 0x000000ff0c00720c */ /* 0x000fe20005f23510 */
[----:B-1----:R0:W-:Y:S02]  /*0720*/  @!P0 STL [R17], R11 ;  /* 0x0000000b11008387 */ /* 0x0021e40000100800 */
[----:B0-----:R-:W-:-:S10]  /*0730*/  @!P0 VIADD R17, R17, 0x4 ;  /* 0x0000000411118836 */ /* 0x001fd40000000000 */
[----:B------:R-:W-:Y:S05]  /*0740*/  @P1 BRA `(.L_x_11) ;  /* 0x0000000000481947 */ /* 0x000fea0003800000 */
[----:B------:R-:W-:Y:S02]  /*0750*/  IADD3 R15, P1, PT, R7, -0x3, RZ ;  /* 0xfffffffd070f7810 */ /* 0x000fe40007f3e0ff */
[----:B------:R-:W-:Y:S02]  /*0760*/  PLOP3.LUT P0, PT, PT, PT, PT, 0x8, 0x80 ;  /* 0x000000000080781c */ /* 0x000fe40003f0e170 */
[----:B------:R-:W-:-:S11]  /*0770*/  IADD3.X R16, PT, PT, R10, -0x1, RZ, P1, !PT ;  /* 0xffffffff0a107810 */ /* 0x000fd60000ffe4ff */
.L_x_12:
[----:B------:R-:W0:Y:S01]  /*0780*/  LDS R11, [R2] ;  /* 0x00000000020b7984 */ /* 0x000e220000000800 */
[----:B------:R-:W-:-:S03]  /*0790*/  IADD3 R18, P1, PT, R18, 0x4, RZ ;  /* 0x0000000412127810 */ /* 0x000fc60007f3e0ff */
[----:B------:R-:W1:Y:S02]  /*07a0*/  LDS R12, [R2+0x4] ;  /* 0x00000400020c7984 */ /* 0x000e640000000800 */
[----:B------:R-:W-:Y:S01]  /*07b0*/  IMAD.X R19, RZ, RZ, R19, P1 ;  /* 0x000000ffff137224 */ /* 0x000fe200008e0613 */
[----:B------:R-:W-:Y:S01]  /*07c0*/  ISETP.GE.U32.AND P1, PT, R18, R15, PT ;  /* 0x0000000f1200720c */ /* 0x000fe20003f26070 */
[----:B------:R-:W2:Y:S03]  /*07d0*/  LDS R13, [R2+0x8] ;  /* 0x00000800020d7984 */ /* 0x000ea60000000800 */
[----:B------:R-:W-:Y:S01]  /*07e0*/  ISETP.GE.U32.AND.EX P1, PT, R19, R16, PT, P1 ;  /* 0x000000101300720c */ /* 0x000fe20003f26110 */
[----:B------:R3:W4:Y:S02]  /*07f0*/  LDS R14, [R2+0xc] ;  /* 0x00000c00020e7984 */ /* 0x0007240000000800 */
[----:B---3--:R-:W-:-:S02]  /*0800*/  VIADD R2, R2, 0x10 ;  /* 0x0000001002027836 */ /* 0x008fc40000000000 */
[----:B0-----:R-:W-:Y:S04]  /*0810*/  STL [R17], R11 ;  /* 0x0000000b11007387 */ /* 0x001fe80000100800 */
[----:B-1----:R-:W-:Y:S04]  /*0820*/  STL [R17+0x4], R12 ;  /* 0x0000040c11007387 */ /* 0x002fe80000100800 */
[----:B--2---:R-:W-:Y:S04]  /*0830*/  STL [R17+0x8], R13 ;  /* 0x0000080d11007387 */ /* 0x004fe80000100800 */
[----:B----4-:R0:W-:Y:S02]  /*0840*/  STL [R17+0xc], R14 ;  /* 0x00000c0e11007387 */ /* 0x0101e40000100800 */
[----:B0-----:R-:W-:Y:S01]  /*0850*/  VIADD R17, R17, 0x10 ;  /* 0x0000001011117836 */ /* 0x001fe20000000000 */
[----:B------:R-:W-:Y:S06]  /*0860*/  @!P1 BRA `(.L_x_12) ;  /* 0xfffffffc00c49947 */ /* 0x000fec000383ffff */
.L_x_11:
[CC--:B------:R-:W-:Y:S02]  /*0870*/  IADD3 R11, P4, PT, R7.reuse, -R18.reuse, RZ ;  /* 0x80000012070b7210 */ /* 0x0c0fe40007f9e0ff */
[----:B------:R-:W-:Y:S02]  /*0880*/  ISETP.GT.U32.AND P3, PT, R7, R18, PT ;  /* 0x000000120700720c */ /* 0x000fe40003f64070 */
[----:B------:R-:W-:Y:S01]  /*0890*/  ISETP.LE.U32.AND P1, PT, R11, 0x1, PT ;  /* 0x000000010b00780c */ /* 0x000fe20003f23070 */
[C---:B------:R-:W-:Y:S01]  /*08a0*/  IMAD.X R11, R10.reuse, 0x1, ~R19, P4 ;  /* 0x000000010a0b7824 */ /* 0x040fe200020e0e13 */
[----:B------:R-:W-:-:S04]  /*08b0*/  ISETP.GT.U32.AND.EX P3, PT, R10, R19, PT, P3 ;  /* 0x000000130a00720c */ /* 0x000fc80003f64130 */
[----:B------:R-:W-:-:S13]  /*08c0*/  ISETP.LE.U32.OR.EX P1, PT, R11, RZ, !P3, P1 ;  /* 0x000000ff0b00720c */ /* 0x000fda0005f23510 */
[----:B------:R-:W-:Y:S05]  /*08d0*/  @P1 BRA `(.L_x_13) ;  /* 0x0000000000241947 */ /* 0x000fea0003800000 */
[----:B------:R-:W0:Y:S01]  /*08e0*/  LDS R11, [R2] ;  /* 0x00000000020b7984 */ /* 0x000e220000000800 */
[----:B------:R-:W-:Y:S02]  /*08f0*/  IADD3 R18, P1, PT, R18, 0x2, RZ ;  /* 0x0000000212127810 */ /* 0x000fe40007f3e0ff */
[----:B------:R-:W-:Y:S01]  /*0900*/  PLOP3.LUT P0, PT, PT, PT, PT, 0x8, 0x80 ;  /* 0x000000000080781c */ /* 0x000fe20003f0e170 */
[----:B------:R1:W2:Y:S02]  /*0910*/  LDS R12, [R2+0x4] ;  /* 0x00000400020c7984 */ /* 0x0002a40000000800 */
[----:B------:R-:W-:Y:S02]  /*0920*/  IMAD.X R19, RZ, RZ, R19, P1 ;  /* 0x000000ffff137224 */ /* 0x000fe400008e0613 */
[----:B-1----:R-:W-:Y:S01]  /*0930*/  VIADD R2, R2, 0x8 ;  /* 0x0000000802027836 */ /* 0x002fe20000000000 */
[----:B0-----:R-:W-:Y:S04]  /*0940*/  STL [R17], R11 ;  /* 0x0000000b11007387 */ /* 0x001fe80000100800 */
[----:B--2---:R0:W-:Y:S02]  /*0950*/  STL [R17+0x4], R12 ;  /* 0x0000040c11007387 */ /* 0x0041e40000100800 */
[----:B0-----:R-:W-:-:S07]  /*0960*/  VIADD R17, R17, 0x8 ;  /* 0x0000000811117836 */ /* 0x001fce0000000000 */
.L_x_13:
[----:B------:R-:W-:-:S04]  /*0970*/  ISETP.LT.U32.AND P1, PT, R18, R7, PT ;  /* 0x000000071200720c */ /* 0x000fc80003f21070 */
[----:B------:R-:W-:-:S13]  /*0980*/  ISETP.LT.U32.OR.EX P0, PT, R19, R10, P0, P1 ;  /* 0x0000000a1300720c */ /* 0x000fda0000701510 */
[----:B------:R-:W0:Y:S04]  /*0990*/  @P0 LDS R2, [R2] ;  /* 0x0000000002020984 */ /* 0x000e280000000800 */
[----:B0-----:R0:W-:Y:S02]  /*09a0*/  @P0 STL [R17], R2 ;  /* 0x0000000211000387 */ /* 0x0011e40000100800 */
.L_x_10:
[----:B0-----:R-:W0:Y:S02]  /*09b0*/  LDS R2, [R6+0xcc] ;  /* 0x0000cc0006027984 */ /* 0x001e240000000800 */
[----:B0-----:R-:W-:-:S13]  /*09c0*/  ISETP.NE.AND P0, PT, R2, RZ, PT ;  /* 0x000000ff0200720c */ /* 0x001fda0003f05270 */
[----:B------:R-:W-:Y:S05]  /*09d0*/  @!P0 BRA `(.L_x_14) ;  /* 0x0000000400488947 */ /* 0x000fea0003800000 */
[----:B------:R-:W-:Y:S01]  /*09e0*/  SHF.R.S32.HI R12, RZ, 0x1f, R2 ;  /* 0x0000001fff0c7819 */ /* 0x000fe20000011402 */
[----:B------:R-:W-:Y:S01]  /*09f0*/  IMAD.MOV.U32 R11, RZ, RZ, RZ ;  /* 0x000000ffff0b7224 */ /* 0x000fe200078e00ff */
[----:B------:R-:W-:Y:S01]  /*0a00*/  ISETP.GT.U32.AND P1, PT, R2, RZ, PT ;  /* 0x000000ff0200720c */ /* 0x000fe20003f24070 */
[----:B------:R-:W-:Y:S01]  /*0a10*/  IMAD.MOV.U32 R13, RZ, RZ, RZ ;  /* 0x000000ffff0d7224 */ /* 0x000fe200078e00ff */
[----:B------:R-:W-:Y:S02]  /*0a20*/  LOP3.LUT R12, R12, 0x3fffffff, RZ, 0xc0, !PT ;  /* 0x3fffffff0c0c7812 */ /* 0x000fe400078ec0ff */
[----:B------:R-:W-:Y:S02]  /*0a30*/  PLOP3.LUT P0, PT, PT, PT, PT, 0x80, 0x8 ;  /* 0x000000000008781c */ /* 0x000fe40003f0f070 */
[----:B------:R-:W-:-:S13]  /*0a40*/  ISETP.GT.U32.AND.EX P1, PT, R12, RZ, PT, P1 ;  /* 0x000000ff0c00720c */ /* 0x000fda0003f24110 */
[----:B------:R-:W-:Y:S05]  /*0a50*/  @P1 BRA `(.L_x_15) ;  /* 0x0000000000241947 */ /* 0x000fea0003800000 */
[----:B------:R-:W-:Y:S01]  /*0a60*/  VIADD R14, R8, 0x64 ;  /* 0x00000064080e7836 */ /* 0x000fe20000000000 */
[----:B------:R-:W-:Y:S01]  /*0a70*/  PLOP3.LUT P0, PT, PT, PT, PT, 0x8, 0x80 ;  /* 0x000000000080781c */ /* 0x000fe20003f0e170 */
[----:B------:R-:W-:Y:S02]  /*0a80*/  IMAD R15, R11, 0x4, R6 ;  /* 0x000000040b0f7824 */ /* 0x000fe400078e0206 */
[----:B------:R-:W-:Y:S01]  /*0a90*/  IMAD.MOV.U32 R13, RZ, RZ, RZ ;  /* 0x000000ffff0d7224 */ /* 0x000fe200078e00ff */
[----:B------:R-:W-:-:S05]  /*0aa0*/  LEA R14, R3, R14, 0x18 ;  /* 0x0000000e030e7211 */ /* 0x000fca00078ec0ff */
[----:B------:R-:W-:Y:S02]  /*0ab0*/  IMAD R14, R11, 0x4, R14 ;  /* 0x000000040b0e7824 */ /* 0x000fe400078e020e */
[----:B------:R-:W-:-:S04]  /*0ac0*/  IMAD.MOV.U32 R11, RZ, RZ, 0x1 ;  /* 0x00000001ff0b7424 */ /* 0x000fc800078e00ff */
[----:B------:R-:W0:Y:S04]  /*0ad0*/  LDS R14, [R14] ;  /* 0x000000000e0e7984 */ /* 0x000e280000000800 */
[----:B0-----:R0:W-:Y:S02]  /*0ae0*/  STS [R15], R14 ;  /* 0x0000000e0f007388 */ /* 0x0011e40000000800 */
.L_x_15:
[CC--:B0-----:R-:W-:Y:S02]  /*0af0*/  IADD3 R14, P4, PT, R2.reuse, -R11.reuse, RZ ;  /* 0x8000000b020e7210 */ /* 0x0c1fe40007f9e0ff */
[----:B------:R-:W-:Y:S02]  /*0b00*/  ISETP.GT.U32.AND P3, PT, R2, R11, PT ;  /* 0x0000000b0200720c */ /* 0x000fe40003f64070 */
[----:B------:R-:W-:Y:S01]  /*0b10*/  ISETP.LE.U32.AND P1, PT, R14, 0x3, PT ;  /* 0x000000030e00780c */ /* 0x000fe20003f23070 */
[C---:B------:R-:W-:Y:S01]  /*0b20*/  IMAD.X R14, R12.reuse, 0x1, ~R13, P4 ;  /* 0x000000010c0e7824 */ /* 0x040fe200020e0e0d */
[----:B------:R-:W-:-:S04]  /*0b30*/  ISETP.GT.U32.AND.EX P3, PT, R12, R13, PT, P3 ;  /* 0x0000000d0c00720c */ /* 0x000fc80003f64130 */
[----:B------:R-:W-:-:S13]  /*0b40*/  ISETP.LE.U32.OR.EX P1, PT, R14, RZ, !P3, P1 ;  /* 0x000000ff0e00720c */ /* 0x000fda0005f23510 */
[----:B------:R-:W-:Y:S05]  /*0b50*/  @P1 BRA `(.L_x_16) ;  /* 0x0000000000741947 */ /* 0x000fea0003800000 */
[----:B------:R-:W-:Y:S01]  /*0b60*/  VIADD R18, R8, 0x64 ;  /* 0x0000006408127836 */ /* 0x000fe20000000000 */
[----:B------:R-:W-:Y:S02]  /*0b70*/  IADD3 R16, P1, PT, R2, -0x3, RZ ;  /* 0xfffffffd02107810 */ /* 0x000fe40007f3e0ff */
[----:B------:R-:W-:Y:S02]  /*0b80*/  PLOP3.LUT P0, PT, PT, PT, PT, 0x8, 0x80 ;  /* 0x000000000080781c */ /* 0x000fe40003f0e170 */
[----:B------:R-:W-:Y:S02]  /*0b90*/  LEA R18, R3, R18, 0x18 ;  /* 0x0000001203127211 */ /* 0x000fe400078ec0ff */
[----:B------:R-:W-:-:S09]  /*0ba0*/  IADD3.X R14, PT, PT, R12, -0x1, RZ, P1, !PT ;  /* 0xffffffff0c0e7810 */ /* 0x000fd20000ffe4ff */
.L_x_17:
[C---:B------:R-:W-:Y:S02]  /*0bb0*/  IMAD R15, R11.reuse, 0x4, R18 ;  /* 0x000000040b0f7824 */ /* 0x040fe400078e0212 */
[C---:B------:R-:W-:Y:S02]  /*0bc0*/  VIADD R19, R11.reuse, 0x1 ;  /* 0x000000010b137836 */ /* 0x040fe40000000000 */
[----:B0-----:R-:W-:Y:S02]  /*0bd0*/  IMAD R20, R11, 0x4, R6 ;  /* 0x000000040b147824 */ /* 0x001fe400078e0206 */
[----:B------:R-:W0:Y:S01]  /*0be0*/  LDS R15, [R15] ;  /* 0x000000000f0f7984 */ /* 0x000e220000000800 */
[----:B------:R-:W-:Y:S02]  /*0bf0*/  IMAD R17, R19, 0x4, R18 ;  /* 0x0000000413117824 */ /* 0x000fe400078e0212 */
[----:B------:R-:W-:Y:S02]  /*0c00*/  VIADD R21, R11, 0x2 ;  /* 0x000000020b157836 */ /* 0x000fe40000000000 */
[----:B------:R-:W-:-:S02]  /*0c10*/  IMAD R22, R19, 0x4, R6 ;  /* 0x0000000413167824 */ /* 0x000fc400078e0206 */
[----:B------:R-:W-:Y:S02]  /*0c20*/  IMAD R19, R21, 0x4, R18 ;  /* 0x0000000415137824 */ /* 0x000fe400078e0212 */
[C---:B------:R-:W-:Y:S01]  /*0c30*/  VIADD R23, R11.reuse, 0x3 ;  /* 0x000000030b177836 */ /* 0x040fe20000000000 */
[----:B------:R-:W-:Y:S01]  /*0c40*/  IADD3 R11, P1, PT, R11, 0x4, RZ ;  /* 0x000000040b0b7810 */ /* 0x000fe20007f3e0ff */
[----:B------:R-:W-:Y:S02]  /*0c50*/  IMAD R24, R21, 0x4, R6 ;  /* 0x0000000415187824 */ /* 0x000fe400078e0206 */
[----:B------:R-:W-:Y:S02]  /*0c60*/  IMAD R21, R23, 0x4, R18 ;  /* 0x0000000417157824 */ /* 0x000fe400078e0212 */
[----:B------:R-:W-:Y:S01]  /*0c70*/  IMAD.X R13, RZ, RZ, R13, P1 ;  /* 0x000000ffff0d7224 */ /* 0x000fe200008e060d */
[----:B------:R-:W-:-:S04]  /*0c80*/  ISETP.GE.U32.AND P1, PT, R11, R16, PT ;  /* 0x000000100b00720c */ /* 0x000fc80003f26070 */
[----:B------:R-:W-:Y:S01]  /*0c90*/  ISETP.GE.U32.AND.EX P1, PT, R13, R14, PT, P1 ;  /* 0x0000000e0d00720c */ /* 0x000fe20003f26110 */
[----:B0-----:R0:W-:Y:S04]  /*0ca0*/  STS [R20], R15 ;  /* 0x0000000f14007388 */ /* 0x0011e80000000800 */
[----:B------:R-:W1:Y:S01]  /*0cb0*/  LDS R17, [R17] ;  /* 0x0000000011117984 */ /* 0x000e620000000800 */
[----:B0-----:R-:W-:-:S03]  /*0cc0*/  IMAD R20, R23, 0x4, R6 ;  /* 0x0000000417147824 */ /* 0x001fc600078e0206 */
[----:B-1----:R-:W-:Y:S04]  /*0cd0*/  STS [R22], R17 ;  /* 0x0000001116007388 */ /* 0x002fe80000000800 */
[----:B------:R-:W0:Y:S04]  /*0ce0*/  LDS R19, [R19] ;  /* 0x0000000013137984 */ /* 0x000e280000000800 */
[----:B0-----:R-:W-:Y:S04]  /*0cf0*/  STS [R24], R19 ;  /* 0x0000001318007388 */ /* 0x001fe80000000800 */
[----:B------:R-:W0:Y:S04]  /*0d00*/  LDS R21, [R21] ;  /* 0x0000000015157984 */ /* 0x000e280000000800 */
[----:B0-----:R0:W-:Y:S01]  /*0d10*/  STS [R20], R21 ;  /* 0x0000001514007388 */ /* 0x0011e20000000800 */
[----:B------:R-:W-:Y:S05]  /*0d20*/  @!P1 BRA `(.L_x_17) ;  /* 0xfffffffc00a09947 */ /* 0x000fea000383ffff */
.L_x_16:
[CC--:B------:R-:W-:Y:S02]  /*0d30*/  IADD3 R14, P4, PT, R2.reuse, -R11.reuse, RZ ;  /* 0x8000000b020e7210 */ /* 0x0c0fe40007f9e0ff */
[----:B------:R-:W-:Y:S02]  /*0d40*/  ISETP.GT.U32.AND P3, PT, R2, R11, PT ;  /* 0x0000000b0200720c */ /* 0x000fe40003f64070 */
[----:B------:R-:W-:Y:S01]  /*0d50*/  ISETP.LE.U32.AND P1, PT, R14, 0x1, PT ;  /* 0x000000010e00780c */ /* 0x000fe20003f23070 */
[C---:B------:R-:W-:Y:S01]  /*0d60*/  IMAD.X R14, R12.reuse, 0x1, ~R13, P4 ;  /* 0x000000010c0e7824 */ /* 0x040fe200020e0e0d */
[----:B------:R-:W-:-:S04]  /*0d70*/  ISETP.GT.U32.AND.EX P3, PT, R12, R13, PT, P3 ;  /* 0x0000000d0c00720c */ /* 0x000fc80003f64130 */
[----:B------:R-:W-:-:S13]  /*0d80*/  ISETP.LE.U32.OR.EX P1, PT, R14, RZ, !P3, P1 ;  /* 0x000000ff0e00720c */ /* 0x000fda0005f23510 */
[----:B------:R-:W-:Y:S05]  /*0d90*/  @P1 BRA `(.L_x_18) ;  /* 0x0000000000381947 */ /* 0x000fea0003800000 */
[----:B------:R-:W-:Y:S01]  /*0da0*/  VIADD R14, R8, 0x64 ;  /* 0x00000064080e7836 */ /* 0x000fe20000000000 */
[----:B------:R-:W-:Y:S01]  /*0db0*/  PLOP3.LUT P0, PT, PT, PT, PT, 0x8, 0x80 ;  /* 0x000000000080781c */ /* 0x000fe20003f0e170 */
[C---:B------:R-:W-:Y:S02]  /*0dc0*/  VIADD R17, R11.reuse, 0x1 ;  /* 0x000000010b117836 */ /* 0x040fe40000000000 */
[----:B------:R-:W-:Y:S01]  /*0dd0*/  IMAD R19, R11, 0x4, R6 ;  /* 0x000000040b137824 */ /* 0x000fe200078e0206 */
[----:B------:R-:W-:-:S05]  /*0de0*/  LEA R16, R3, R14, 0x18 ;  /* 0x0000000e03107211 */ /* 0x000fca00078ec0ff */
[C-C-:B------:R-:W-:Y:S01]  /*0df0*/  IMAD R14, R11.reuse, 0x4, R16.reuse ;  /* 0x000000040b0e7824 */ /* 0x140fe200078e0210 */
[----:B------:R-:W-:Y:S01]  /*0e00*/  IADD3 R11, P1, PT, R11, 0x2, RZ ;  /* 0x000000020b0b7810 */ /* 0x000fe20007f3e0ff */
[C---:B------:R-:W-:Y:S02]  /*0e10*/  IMAD R15, R17.reuse, 0x4, R16 ;  /* 0x00000004110f7824 */ /* 0x040fe400078e0210 */
[----:B------:R-:W-:Y:S02]  /*0e20*/  IMAD R16, R17, 0x4, R6 ;  /* 0x0000000411107824 */ /* 0x000fe400078e0206 */
[----:B------:R-:W1:Y:S01]  /*0e30*/  LDS R14, [R14] ;  /* 0x000000000e0e7984 */ /* 0x000e620000000800 */
[----:B------:R-:W-:-:S03]  /*0e40*/  IMAD.X R13, RZ, RZ, R13, P1 ;  /* 0x000000ffff0d7224 */ /* 0x000fc600008e060d */
[----:B-1----:R-:W-:Y:S04]  /*0e50*/  STS [R19], R14 ;  /* 0x0000000e13007388 */ /* 0x002fe80000000800 */
[----:B------:R-:W1:Y:S04]  /*0e60*/  LDS R15, [R15] ;  /* 0x000000000f0f7984 */ /* 0x000e680000000800 */
[----:B-1----:R1:W-:Y:S02]  /*0e70*/  STS [R16], R15 ;  /* 0x0000000f10007388 */ /* 0x0023e40000000800 */
.L_x_18:
[----:B------:R-:W-:-:S04]  /*0e80*/  ISETP.LT.U32.AND P1, PT, R11, R2, PT ;  /* 0x000000020b00720c */ /* 0x000fc80003f21070 */
[----:B------:R-:W-:-:S13]  /*0e90*/  ISETP.LT.U32.OR.EX P0, PT, R13, R12, P0, P1 ;  /* 0x0000000c0d00720c */ /* 0x000fda0000701510 */
[----:B------:R-:W-:-:S05]  /*0ea0*/  @P0 VIADD R12, R8, 0x64 ;  /* 0x00000064080c0836 */ /* 0x000fca0000000000 */
[----:B------:R-:W-:-:S05]  /*0eb0*/  @P0 LEA R12, R3, R12, 0x18 ;  /* 0x0000000c030c0211 */ /* 0x000fca00078ec0ff */
[C---:B------:R-:W-:Y:S02]  /*0ec0*/  @P0 IMAD R12, R11.reuse, 0x4, R12 ;  /* 0x000000040b0c0824 */ /* 0x040fe400078e020c */
[----:B------:R-:W-:-:S04]  /*0ed0*/  @P0 IMAD R11, R11, 0x4, R6 ;  /* 0x000000040b0b0824 */ /* 0x000fc800078e0206 */
[----:B------:R-:W2:Y:S04]  /*0ee0*/  @P0 LDS R12, [R12] ;  /* 0x000000000c0c0984 */ /* 0x000ea80000000800 */
[----:B--2---:R2:W-:Y:S02]  /*0ef0*/  @P0 STS [R11], R12 ;  /* 0x0000000c0b000388 */ /* 0x0045e40000000800 */
.L_x_14:
[----:B------:R-:W-:Y:S05]  /*0f00*/  @!P2 BRA `(.L_x_19) ;  /* 0x00000004001ca947 */ /* 0x000fea0003800000 */
[----:B------:R-:W-:Y:S01]  /*0f10*/  ISETP.GT.U32.AND P0, PT, R7, RZ, PT ;  /* 0x000000ff0700720c */ /* 0x000fe20003f04070 */
[----:B--2---:R-:W-:-:S03]  /*0f20*/  IMAD.MOV.U32 R12, RZ, RZ, RZ ;  /* 0x000000ffff0c7224 */ /* 0x004fc600078e00ff */
[----:B------:R-:W-:-:S13]  /*0f30*/  ISETP.GT.U32.AND.EX P0, PT, R10, RZ, PT, P0 ;  /* 0x000000ff0a00720c */ /* 0x000fda0003f04100 */
[----:B------:R-:W-:-:S06]  /*0f40*/  @!P0 IMAD.U32 R13, R12, 0x4, R9 ;  /* 0x000000040c0d8824 */ /* 0x000fcc00078e0009 */
[----:B------:R-:W2:Y:S01]  /*0f50*/  @!P0 LDL R13, [R13] ;  /* 0x000000000d0d8983 */ /* 0x000ea20000100800 */
[----:B------:R-:W-:-:S05]  /*0f60*/  @!P0 VIADD R14, R8, 0x64 ;  /* 0x00000064080e8836 */ /* 0x000fca0000000000 */
[----:B------:R-:W-:-:S05]  /*0f70*/  @!P0 LEA R11, R3, R14, 0x18 ;  /* 0x0000000e030b8211 */ /* 0x000fca00078ec0ff */
[----:B------:R-:W-:Y:S02]  /*0f80*/  @!P0 IMAD R14, R12, 0x4, R11 ;  /* 0x000000040c0e8824 */ /* 0x000fe400078e020b */
[----:B------:R-:W-:Y:S02]  /*0f90*/  @!P0 IMAD.MOV.U32 R12, RZ, RZ, 0x1 ;  /* 0x00000001ff0c8424 */ /* 0x000fe400078e00ff */
[----:B------:R-:W-:-:S03]  /*0fa0*/  IMAD.MOV.U32 R11, RZ, RZ, RZ ;  /* 0x000000ffff0b7224 */ /* 0x000fc600078e00ff */
[CC--:B-1----:R-:W-:Y:S02]  /*0fb0*/  IADD3 R15, P3, PT, R7.reuse, -R12.reuse, RZ ;  /* 0x8000000c070f7210 */ /* 0x0c2fe40007f7e0ff */
[----:B------:R-:W-:Y:S02]  /*0fc0*/  ISETP.GT.U32.AND P1, PT, R7, R12, PT ;  /* 0x0000000c0700720c */ /* 0x000fe40003f24070 */
[----:B------:R-:W-:Y:S01]  /*0fd0*/  ISETP.LE.U32.AND P2, PT, R15, 0x3, PT ;  /* 0x000000030f00780c */ /* 0x000fe20003f43070 */
[C---:B------:R-:W-:Y:S01]  /*0fe0*/  IMAD.X R15, R10.reuse, 0x1, ~R11, P3 ;  /* 0x000000010a0f7824 */ /* 0x040fe200018e0e0b */
[----:B------:R-:W-:-:S04]  /*0ff0*/  ISETP.GT.U32.AND.EX P1, PT, R10, R11, PT, P1 ;  /* 0x0000000b0a00720c */ /* 0x000fc80003f24110 */
[----:B------:R-:W-:Y:S01]  /*1000*/  ISETP.LE.U32.OR.EX P1, PT, R15, RZ, !P1, P2 ;  /* 0x000000ff0f00720c */ /* 0x000fe20004f23520 */
[----:B--2---:R1:W-:-:S12]  /*1010*/  @!P0 STS [R14], R13 ;  /* 0x0000000d0e008388 */ /* 0x0043d80000000800 */
[----:B------:R-:W-:Y:S05]  /*1020*/  @P1 BRA `(.L_x_20) ;  /* 0x0000000000681947 */ /* 0x000fea0003800000 */
[----:B-1----:R-:W-:Y:S01]  /*1030*/  VIADD R14, R8, 0x64 ;  /* 0x00000064080e7836 */ /* 0x002fe20000000000 */
[----:B------:R-:W-:Y:S02]  /*1040*/  IADD3 R23, P1, PT, R7, -0x3, RZ ;  /* 0xfffffffd07177810 */ /* 0x000fe40007f3e0ff */
[----:B------:R-:W-:Y:S02]  /*1050*/  PLOP3.LUT P0, PT, PT, PT, PT, 0x8, 0x80 ;  /* 0x000000000080781c */ /* 0x000fe40003f0e170 */
[----:B------:R-:W-:Y:S02]  /*1060*/  LEA R25, R3, R14, 0x18 ;  /* 0x0000000e03197211 */ /* 0x000fe400078ec0ff */
[----:B------:R-:W-:-:S09]  /*1070*/  IADD3.X R22, PT, PT, R10, -0x1, RZ, P1, !PT ;  /* 0xffffffff0a167810 */ /* 0x000fd20000ffe4ff */
.L_x_21:
[----:B0-----:R-:W-:-:S05]  /*1080*/  IMAD.U32 R21, R12, 0x4, R9 ;  /* 0x000000040c157824 */ /* 0x001fca00078e0009 */
[----:B--2---:R-:W2:Y:S04]  /*1090*/  LDL R13, [R21] ;  /* 0x00000000150d7983 */ /* 0x004ea80000100800 */
[----:B------:R-:W3:Y:S04]  /*10a0*/  LDL R15, [R21+0x4] ;  /* 0x00000400150f7983 */ /* 0x000ee80000100800 */
[----:B------:R-:W4:Y:S04]  /*10b0*/  LDL R17, [R21+0x8] ;  /* 0x0000080015117983 */ /* 0x000f280000100800 */
[----:B------:R-:W5:Y:S01]  /*10c0*/  LDL R19, [R21+0xc] ;  /* 0x00000c0015137983 */ /* 0x000f620000100800 */
[----:B------:R-:W-:-:S02]  /*10d0*/  VIADD R16, R12, 0x1 ;  /* 0x000000010c107836 */ /* 0x000fc40000000000 */
[C---:B------:R-:W-:Y:S02]  /*10e0*/  VIADD R18, R12.reuse, 0x2 ;  /* 0x000000020c127836 */ /* 0x040fe40000000000 */
[C---:B------:R-:W-:Y:S02]  /*10f0*/  VIADD R20, R12.reuse, 0x3 ;  /* 0x000000030c147836 */ /* 0x040fe40000000000 */
[C-C-:B------:R-:W-:Y:S01]  /*1100*/  IMAD R14, R12.reuse, 0x4, R25.reuse ;  /* 0x000000040c0e7824 */ /* 0x140fe200078e0219 */
[----:B------:R-:W-:Y:S01]  /*1110*/  IADD3 R12, P1, PT, R12, 0x4, RZ ;  /* 0x000000040c0c7810 */ /* 0x000fe20007f3e0ff */
[--C-:B------:R-:W-:Y:S02]  /*1120*/  IMAD R16, R16, 0x4, R25.reuse ;  /* 0x0000000410107824 */ /* 0x100fe400078e0219 */
[--C-:B------:R-:W-:Y:S02]  /*1130*/  IMAD R18, R18, 0x4, R25.reuse ;  /* 0x0000000412127824 */ /* 0x100fe400078e0219 */
[----:B------:R-:W-:-:S02]  /*1140*/  IMAD R20, R20, 0x4, R25 ;  /* 0x0000000414147824 */ /* 0x000fc400078e0219 */
[----:B------:R-:W-:Y:S01]  /*1150*/  IMAD.X R11, RZ, RZ, R11, P1 ;  /* 0x000000ffff0b7224 */ /* 0x000fe200008e060b */
[----:B------:R-:W-:-:S04]  /*1160*/  ISETP.GE.U32.AND P1, PT, R12, R23, PT ;  /* 0x000000170c00720c */ /* 0x000fc80003f26070 */
[----:B------:R-:W-:Y:S01]  /*1170*/  ISETP.GE.U32.AND.EX P1, PT, R11, R22, PT, P1 ;  /* 0x000000160b00720c */ /* 0x000fe20003f26110 */
[----:B--2---:R2:W-:Y:S04]  /*1180*/  STS [R14], R13 ;  /* 0x0000000d0e007388 */ /* 0x0045e80000000800 */
[----:B---3--:R2:W-:Y:S04]  /*1190*/  STS [R16], R15 ;  /* 0x0000000f10007388 */ /* 0x0085e80000000800 */
[----:B----4-:R2:W-:Y:S04]  /*11a0*/  STS [R18], R17 ;  /* 0x0000001112007388 */ /* 0x0105e80000000800 */
[----:B-----5:R2:W-:Y:S01]  /*11b0*/  STS [R20], R19 ;  /* 0x0000001314007388 */ /* 0x0205e20000000800 */
[----:B------:R-:W-:Y:S05]  /*11c0*/  @!P1 BRA `(.L_x_21) ;  /* 0xfffffffc00ac9947 */ /* 0x000fea000383ffff */
.L_x_20:
[CC--:B-12---:R-:W-:Y:S02]  /*11d0*/  IADD3 R13, P3, PT, R7.reuse, -R12.reuse, RZ ;  /* 0x8000000c070d7210 */ /* 0x0c6fe40007f7e0ff */
[----:B------:R-:W-:Y:S02]  /*11e0*/  ISETP.GT.U32.AND P2, PT, R7, R12, PT ;  /* 0x0000000c0700720c */ /* 0x000fe40003f44070 */
[----:B------:R-:W-:Y:S01]  /*11f0*/  ISETP.LE.U32.AND P1, PT, R13, 0x1, PT ;  /* 0x000000010d00780c */ /* 0x000fe20003f23070 */
[C---:B------:R-:W-:Y:S01]  /*1200*/  IMAD.X R13, R10.reuse, 0x1, ~R11, P3 ;  /* 0x000000010a0d7824 */ /* 0x040fe200018e0e0b */
[----:B------:R-:W-:-:S04]  /*1210*/  ISETP.GT.U32.AND.EX P2, PT, R10, R11, PT, P2 ;  /* 0x0000000b0a00720c */ /* 0x000fc80003f44120 */
[----:B------:R-:W-:-:S13]  /*1220*/  ISETP.LE.U32.OR.EX P1, PT, R13, RZ, !P2, P1 ;  /* 0x000000ff0d00720c */ /* 0x000fda0005723510 */
[----:B------:R-:W-:Y:S01]  /*1230*/  @!P1 VIADD R14, R8, 0x64 ;  /* 0x00000064080e9836 */ /* 0x000fe20000000000 */
[----:B------:R-:W-:Y:S01]  /*1240*/  @!P1 PLOP3.LUT P0, PT, PT, PT, PT, 0x8, 0x80 ;  /* 0x000000000080981c */ /* 0x000fe20003f0e170 */
[----:B------:R-:W-:-:S03]  /*1250*/  @!P1 VIADD R13, R12, 0x1 ;  /* 0x000000010c0d9836 */ /* 0x000fc60000000000 */
[----:B------:R-:W-:Y:S01]  /*1260*/  @!P1 LEA R15, R3, R14, 0x18 ;  /* 0x0000000e030f9211 */ /* 0x000fe200078ec0ff */
[----:B------:R-:W-:-:S04]  /*1270*/  @!P1 IMAD.U32 R14, R12, 0x4, R9 ;  /* 0x000000040c0e9824 */ /* 0x000fc800078e0009 */
[C---:B------:R-:W-:Y:S01]  /*1280*/  @!P1 IMAD R16, R12.reuse, 0x4, R15 ;  /* 0x000000040c109824 */ /* 0x040fe200078e020f */
[----:B------:R-:W-:-:S04]  /*1290*/  @!P1 IADD3 R12, P3, PT, R12, 0x2, RZ ;  /* 0x000000020c0c9810 */ /* 0x000fc80007f7e0ff */
[----:B------:R-:W-:Y:S01]  /*12a0*/  ISETP.LT.U32.AND P2, PT, R12, R7, PT ;  /* 0x000000070c00720c */ /* 0x000fe20003f41070 */
[----:B------:R-:W-:-:S05]  /*12b0*/  @!P1 IMAD.X R11, RZ, RZ, R11, P3 ;  /* 0x000000ffff0b9224 */ /* 0x000fca00018e060b */
[----:B------:R-:W-:Y:S02]  /*12c0*/  ISETP.LT.U32.OR.EX P0, PT, R11, R10, P0, P2 ;  /* 0x0000000a0b00720c */ /* 0x000fe40000701520 */
[----:B------:R-:W2:Y:S11]  /*12d0*/  @!P1 LDL R10, [R14+0x4] ;  /* 0x000004000e0a9983 */ /* 0x000eb60000100800 */
[----:B------:R-:W-:-:S02]  /*12e0*/  @P0 IMAD.U32 R7, R12, 0x4, R9 ;  /* 0x000000040c070824 */ /* 0x000fc400078e0009 */
[----:B------:R-:W3:Y:S04]  /*12f0*/  @!P1 LDL R9, [R14] ;  /* 0x000000000e099983 */ /* 0x000ee80000100800 */
[----:B------:R-:W4:Y:S01]  /*1300*/  @P0 LDL R7, [R7] ;  /* 0x0000000007070983 */ /* 0x000f220000100800 */
[----:B------:R-:W-:-:S05]  /*1310*/  @P0 VIADD R8, R8, 0x64 ;  /* 0x0000006408080836 */ /* 0x000fca0000000000 */
[----:B------:R-:W-:Y:S01]  /*1320*/  @P0 LEA R11, R3, R8, 0x18 ;  /* 0x00000008030b0211 */ /* 0x000fe200078ec0ff */
[----:B------:R-:W-:-:S04]  /*1330*/  @!P1 IMAD R3, R13, 0x4, R15 ;  /* 0x000000040d039824 */ /* 0x000fc800078e020f */
[----:B------:R-:W-:Y:S01]  /*1340*/  @P0 IMAD R12, R12, 0x4, R11 ;  /* 0x000000040c0c0824 */ /* 0x000fe200078e020b */
[----:B---3--:R3:W-:Y:S04]  /*1350*/  @!P1 STS [R16], R9 ;  /* 0x0000000910009388 */ /* 0x0087e80000000800 */
[----:B--2---:R3:W-:Y:S04]  /*1360*/  @!P1 STS [R3], R10 ;  /* 0x0000000a03009388 */ /* 0x0047e80000000800 */
[----:B----4-:R3:W-:Y:S02]  /*1370*/  @P0 STS [R12], R7 ;  /* 0x000000070c000388 */ /* 0x0107e40000000800 */
.L_x_19:
[----:B---3--:R-:W-:-:S05]  /*1380*/  IMAD.MOV.U32 R3, RZ, RZ, RZ ;  /* 0x000000ffff037224 */ /* 0x008fca00078e00ff */
[----:B------:R3:W-:Y:S02]  /*1390*/  STS.64 [R6+0xc8], R2 ;  /* 0x0000c80206007388 */ /* 0x0007e40000000a00 */
.L_x_9:
[----:B------:R-:W-:Y:S05]  /*13a0*/  BSYNC.RECONVERGENT B0 ;  /* 0x0000000000007941 */ /* 0x000fea0003800200 */
.L_x_8:
[----:B------:R-:W4:Y:S08]  /*13b0*/  S2UR UR5, SR_CgaCtaId ;  /* 0x00000000000579c3 */ /* 0x000f300000008800 */
[----:B------:R-:W-:Y:S06]  /*13c0*/  BAR.SYNC.DEFER_BLOCKING 0x0 ;  /* 0x0000000000007b1d */ /* 0x000fec0000010000 */
[----:B------:R-:W-:-:S02]  /*13d0*/  UMOV UR4, 0x400 ;  /* 0x0000040000047882 */ /* 0x000fc40000000000 */
[----:B----4-:R-:W-:-:S09]  /*13e0*/  ULEA UR4, UR5, UR4, 0x18 ;  /* 0x0000000405047291 */ /* 0x010fd2000f8ec0ff */
[----:B---3--:R-:W3:Y:S02]  /*13f0*/  LDS R2, [UR4+0xc8] ;  /* 0x0000c804ff027984 */ /* 0x008ee40008000800 */
[----:B---3--:R-:W-:-:S13]  /*1400*/  ISETP.GT.AND P0, PT, R2, RZ, PT ;  /* 0x000000ff0200720c */ /* 0x008fda0003f04270 */
[----:B------:R-:W-:Y:S05]  /*1410*/  @P0 BRA `(.L_x_22) ;  /* 0xffffffec00780947 */ /* 0x000fea000383ffff */
.L_x_2:
[----:B------:R-:W-:Y:S06]  /*1420*/  BAR.SYNC.DEFER_BLOCKING 0x0 ;  /* 0x0000000000007b1d */ /* 0x000fec0000010000 */
[----:B------:R-:W-:Y:S05]  /*1430*/  EXIT ;  /* 0x000000000000794d */ /* 0x000fea0003800000 */
.L_x_23:
[----:B------:R-:W-:-:S00]  /*1440*/  BRA `(.L_x_23) ;  /* 0xfffffffc00fc7947 */ /* 0x000fc0000383ffff */
[----:B------:R-:W-:-:S00]  /*1450*/  NOP ;  /* 0x0000000000007918 */ /* 0x000fc00000000000 */
        /* <DEDUP_REMOVED lines=10> */
.L_x_24:


//--------------------- .nv.shared._Z15breitensucheGPUiPKiS0_iiPi --------------------------
	.section	.nv.shared._Z15breitensucheGPUiPKiS0_iiPi,"aw",@nobits
	.sectionflags	@""
	.align	4
.nv.shared._Z15breitensucheGPUiPKiS0_iiPi:
	.zero		1236


//--------------------- .nv.shared.reserved.0     --------------------------
	.section	.nv.shared.reserved.0,"aw",@nobits
	.weak		__nv_reservedSMEM_offset_0_alias
	.size		__nv_reservedSMEM_offset_0_alias, 0, 64
	.other		__nv_reservedSMEM_offset_0_alias,@"STO_CUDA_RESERVED_SHARED STV_DEFAULT"
__nv_reservedSMEM_offset_0_alias:
	.zero		0
	.zero		64


//--------------------- .nv.global                --------------------------
	.section	.nv.global,"aw",@nobits
	.align	4
.nv.global:
	.type		tail,@object
	.size		tail,(head - tail)
tail:
	.zero		4
	.type		head,@object
	.size		head,(queueDev - head)
head:
	.zero		4
	.type		queueDev,@object
	.size		queueDev,(.L_0 - queueDev)
queueDev:
	.zero		1024
.L_0:


//--------------------- .nv.constant0._Z15breitensucheGPUiPKiS0_iiPi --------------------------
	.section	.nv.constant0._Z15breitensucheGPUiPKiS0_iiPi,"a",@progbits
	.sectionflags	@""
	.align	4
.nv.constant0._Z15breitensucheGPUiPKiS0_iiPi:
	.zero		936


//--------------------- SYMBOLS --------------------------

	.type		.nv.reservedSmem.offset0,@object
	.size		.nv.reservedSmem.offset0,0x4
	.type		.nv.reservedSmem.cap,@object
	.size		.nv.reservedSmem.cap,0x4
